//
// Generated by NVIDIA NVVM Compiler
//
// Compiler Build ID: CL-36424714
// Cuda compilation tools, release 13.0, V13.0.88
// Based on NVVM 20.0.0
//

.version 9.0
.target sm_100
.address_size 64

	// .globl	_Z9sumaTotalPiS_i
.extern .shared .align 16 .b8 memoria[];

.visible .entry _Z9sumaTotalPiS_i(
	.param .u64 .ptr .align 1 _Z9sumaTotalPiS_i_param_0,
	.param .u64 .ptr .align 1 _Z9sumaTotalPiS_i_param_1,
	.param .u32 _Z9sumaTotalPiS_i_param_2
)
{
	.reg .pred 	%p<6>;
	.reg .b32 	%r<20>;
	.reg .b64 	%rd<9>;

	ld.param.u64 	%rd1, [_Z9sumaTotalPiS_i_param_0];
	ld.param.u64 	%rd2, [_Z9sumaTotalPiS_i_param_1];
	ld.param.u32 	%r8, [_Z9sumaTotalPiS_i_param_2];
	mov.u32 	%r1, %tid.x;
	mov.u32 	%r2, %ctaid.x;
	mov.u32 	%r19, %ntid.x;
	mad.lo.s32 	%r4, %r2, %r19, %r1;
	setp.ge.s32 	%p1, %r4, %r8;
	shl.b32 	%r9, %r1, 2;
	mov.u32 	%r10, memoria;
	add.s32 	%r5, %r10, %r9;
	@%p1 bra 	$L__BB0_2;
	cvta.to.global.u64 	%rd3, %rd1;
	mul.wide.s32 	%rd4, %r4, 4;
	add.s64 	%rd5, %rd3, %rd4;
	ld.global.u32 	%r12, [%rd5];
	st.shared.u32 	[%r5], %r12;
	bra.uni 	$L__BB0_3;
$L__BB0_2:
	mov.b32 	%r11, 0;
	st.shared.u32 	[%r5], %r11;
$L__BB0_3:
	bar.sync 	0;
	setp.lt.u32 	%p2, %r19, 2;
	@%p2 bra 	$L__BB0_7;
$L__BB0_4:
	shr.u32 	%r7, %r19, 1;
	setp.ge.u32 	%p3, %r1, %r7;
	@%p3 bra 	$L__BB0_6;
	shl.b32 	%r13, %r7, 2;
	add.s32 	%r14, %r5, %r13;
	ld.shared.u32 	%r15, [%r14];
	ld.shared.u32 	%r16, [%r5];
	add.s32 	%r17, %r16, %r15;
	st.shared.u32 	[%r5], %r17;
$L__BB0_6:
	bar.sync 	0;
	setp.gt.u32 	%p4, %r19, 3;
	mov.u32 	%r19, %r7;
	@%p4 bra 	$L__BB0_4;
$L__BB0_7:
	setp.ne.s32 	%p5, %r1, 0;
	@%p5 bra 	$L__BB0_9;
	ld.shared.u32 	%r18, [memoria];
	cvta.to.global.u64 	%rd6, %rd2;
	mul.wide.u32 	%rd7, %r2, 4;
	add.s64 	%rd8, %rd6, %rd7;
	st.global.u32 	[%rd8], %r18;
$L__BB0_9:
	ret;

}


// ===== COMPILED SASS (sm_100) =====

	.target	sm_100

	.elftype	@"ET_EXEC"


//--------------------- .note.nv.tkinfo           --------------------------
	.section	.note.nv.tkinfo,"",@"SHT_NOTE"
	.sectionflags	@"SHF_NOTE_NV_TKINFO"
	.tkinfo
        /*0018*/ 	.word	0x00000002
        /*0030*/ 	.string	""
        /*0030*/ 	.string	"ptxas"
        /*0030*/ 	.string	"Cuda compilation tools, release 13.0, V13.0.88"
        /*0030*/ 	.string	"Build cuda_13.0.r13.0/compiler.36424714_0"
        /*0030*/ 	.string	"-arch sm_100 -m 64 "



//--------------------- .note.nv.cuinfo           --------------------------
	.section	.note.nv.cuinfo,"",@"SHT_NOTE"
	.sectionflags	@"SHF_NOTE_NV_CUINFO"
        /*0018*/ 	.short	0x0002
        /*001a*/ 	.short	0x0064
        /*001c*/ 	.short	0x0082
	.zero		2


//--------------------- .nv.info                  --------------------------
	.section	.nv.info,"",@"SHT_CUDA_INFO"
	.align	4


	//----- nvinfo : EIATTR_REGCOUNT
	.align		4
        /*0000*/ 	.byte	0x04, 0x2f
        /*0002*/ 	.short	(.L_1 - .L_0)
	.align		4
.L_0:
        /*0004*/ 	.word	index@(_Z9sumaTotalPiS_i)
        /*0008*/ 	.word	0x0000000a


	//----- nvinfo : EIATTR_FRAME_SIZE
	.align		4
.L_1:
        /*000c*/ 	.byte	0x04, 0x11
        /*000e*/ 	.short	(.L_3 - .L_2)
	.align		4
.L_2:
        /*0010*/ 	.word	index@(_Z9sumaTotalPiS_i)
        /*0014*/ 	.word	0x00000000


	//----- nvinfo : EIATTR_MIN_STACK_SIZE
	.align		4
.L_3:
        /*0018*/ 	.byte	0x04, 0x12
        /*001a*/ 	.short	(.L_5 - .L_4)
	.align		4
.L_4:
        /*001c*/ 	.word	index@(_Z9sumaTotalPiS_i)
        /*0020*/ 	.word	0x00000000
.L_5:


//--------------------- .nv.compat                --------------------------
	.section	.nv.compat,"",@"SHT_CUDA_COMPAT_INFO"
	.align	4
        /*0000*/ 	.byte	0x02, 0x09, 0x00, 0x00, 0x02, 0x02, 0x01, 0x00, 0x02, 0x05, 0x05, 0x00, 0x03, 0x07, 0x01, 0x01
        /*0010*/ 	.byte	0x02, 0x03, 0x00, 0x00, 0x02, 0x06, 0x01, 0x00, 0x04, 0x0b, 0x08, 0x00, 0x09, 0x00, 0x00, 0x00
        /*0020*/ 	.byte	0x00, 0x00, 0x00, 0x00


//--------------------- .nv.info._Z9sumaTotalPiS_i --------------------------
	.section	.nv.info._Z9sumaTotalPiS_i,"",@"SHT_CUDA_INFO"
	.sectionflags	@""
	.align	4


	//----- nvinfo : EIATTR_CUDA_API_VERSION
	.align		4
        /*0000*/ 	.byte	0x04, 0x37
        /*0002*/ 	.short	(.L_7 - .L_6)
.L_6:
        /*0004*/ 	.word	0x00000082


	//----- nvinfo : EIATTR_KPARAM_INFO
	.align		4
.L_7:
        /*0008*/ 	.byte	0x04, 0x17
        /*000a*/ 	.short	(.L_9 - .L_8)
.L_8:
        /*000c*/ 	.word	0x00000000
        /*0010*/ 	.short	0x0002
        /*0012*/ 	.short	0x0010
        /*0014*/ 	.byte	0x00, 0xf0, 0x11, 0x00


	//----- nvinfo : EIATTR_KPARAM_INFO
	.align		4
.L_9:
        /*0018*/ 	.byte	0x04, 0x17
        /*001a*/ 	.short	(.L_11 - .L_10)
.L_10:
        /*001c*/ 	.word	0x00000000
        /*0020*/ 	.short	0x0001
        /*0022*/ 	.short	0x0008
        /*0024*/ 	.byte	0x00, 0xf5, 0x21, 0x00


	//----- nvinfo : EIATTR_KPARAM_INFO
	.align		4
.L_11:
        /*0028*/ 	.byte	0x04, 0x17
        /*002a*/ 	.short	(.L_13 - .L_12)
.L_12:
        /*002c*/ 	.word	0x00000000
        /*0030*/ 	.short	0x0000
        /*0032*/ 	.short	0x0000
        /*0034*/ 	.byte	0x00, 0xf5, 0x21, 0x00


	//----- nvinfo : EIATTR_SPARSE_MMA_MASK
	.align		4
.L_13:
        /*0038*/ 	.byte	0x03, 0x50
        /*003a*/ 	.short	0x0000


	//----- nvinfo : EIATTR_MAXREG_COUNT
	.align		4
        /*003c*/ 	.byte	0x03, 0x1b
        /*003e*/ 	.short	0x00ff


	//----- nvinfo : EIATTR_NUM_BARRIERS
	.align		4
        /*0040*/ 	.byte	0x02, 0x4c
        /*0042*/ 	.byte	0x01
	.zero		1


	//----- nvinfo : EIATTR_MERCURY_ISA_VERSION
	.align		4
        /*0044*/ 	.byte	0x03, 0x5f
        /*0046*/ 	.short	0x0101


	//----- nvinfo : EIATTR_VRC_CTA_INIT_COUNT
	.align		4
        /*0048*/ 	.byte	0x02, 0x4a
	.zero		1
	.zero		1


	//----- nvinfo : EIATTR_EXIT_INSTR_OFFSETS
	.align		4
        /*004c*/ 	.byte	0x04, 0x1c
        /*004e*/ 	.short	(.L_15 - .L_14)


	//   ....[0]....
.L_14:
        /*0050*/ 	.word	0x00000210


	//   ....[1]....
        /*0054*/ 	.word	0x00000290


	//----- nvinfo : EIATTR_CBANK_PARAM_SIZE
	.align		4
.L_15:
        /*0058*/ 	.byte	0x03, 0x19
        /*005a*/ 	.short	0x0014


	//----- nvinfo : EIATTR_PARAM_CBANK
	.align		4
        /*005c*/ 	.byte	0x04, 0x0a
        /*005e*/ 	.short	(.L_17 - .L_16)
	.align		4
.L_16:
        /*0060*/ 	.word	index@(.nv.constant0._Z9sumaTotalPiS_i)
        /*0064*/ 	.short	0x0380
        /*0066*/ 	.short	0x0014


	//----- nvinfo : EIATTR_SW_WAR
	.align		4
.L_17:
        /*0068*/ 	.byte	0x04, 0x36
        /*006a*/ 	.short	(.L_19 - .L_18)
.L_18:
        /*006c*/ 	.word	0x00000008
.L_19:


//--------------------- .nv.callgraph             --------------------------
	.section	.nv.callgraph,"",@"SHT_CUDA_CALLGRAPH"
	.align	4
	.sectionentsize	8
	.align		4
        /*0000*/ 	.word	0x00000000
	.align		4
        /*0004*/ 	.word	0xffffffff
	.align		4
        /*0008*/ 	.word	0x00000000
	.align		4
        /*000c*/ 	.word	0xfffffffe
	.align		4
        /*0010*/ 	.word	0x00000000
	.align		4
        /*0014*/ 	.word	0xfffffffd
	.align		4
        /*0018*/ 	.word	0x00000000
	.align		4
        /*001c*/ 	.word	0xfffffffc


//--------------------- .text._Z9sumaTotalPiS_i   --------------------------
	.section	.text._Z9sumaTotalPiS_i,"ax",@progbits
	.align	128
        .global         _Z9sumaTotalPiS_i
        .type           _Z9sumaTotalPiS_i,@function
        .size           _Z9sumaTotalPiS_i,(.L_x_3 - _Z9sumaTotalPiS_i)
        .other          _Z9sumaTotalPiS_i,@"STO_CUDA_ENTRY STV_DEFAULT"
_Z9sumaTotalPiS_i:
.text._Z9sumaTotalPiS_i:
[----:B------:R-:W-:Y:S01]  /*0000*/  LDC R1, c[0x0][0x37c] ;  /* 0x0000df00ff017b82 */ /* 0x000fe20000000800 */
[----:B------:R-:W0:Y:S01]  /*0010*/  S2R R6, SR_TID.X ;  /* 0x0000000000067919 */ /* 0x000e220000002100 */
[----:B------:R-:W0:Y:S01]  /*0020*/  LDCU UR8, c[0x0][0x360] ;  /* 0x00006c00ff0877ac */ /* 0x000e220008000800 */
[----:B------:R-:W0:Y:S01]  /*0030*/  S2R R7, SR_CTAID.X ;  /* 0x0000000000077919 */ /* 0x000e220000002500 */
[----:B------:R-:W1:Y:S01]  /*0040*/  LDCU UR4, c[0x0][0x390] ;  /* 0x00007200ff0477ac */ /* 0x000e620008000800 */
[----:B------:R-:W2:Y:S01]  /*0050*/  LDCU.64 UR6, c[0x0][0x358] ;  /* 0x00006b00ff0677ac */ /* 0x000ea20008000a00 */
[----:B0-----:R-:W-:-:S05]  /*0060*/  IMAD R5, R7, UR8, R6 ;  /* 0x0000000807057c24 */ /* 0x001fca000f8e0206 */
[----:B-1----:R-:W-:-:S13]  /*0070*/  ISETP.GE.AND P1, PT, R5, UR4, PT ;  /* 0x0000000405007c0c */ /* 0x002fda000bf26270 */
[----:B------:R-:W0:Y:S02]  /*0080*/  @!P1 LDC.64 R2, c[0x0][0x380] ;  /* 0x0000e000ff029b82 */ /* 0x000e240000000a00 */
[----:B0-----:R-:W-:-:S06]  /*0090*/  @!P1 IMAD.WIDE R2, R5, 0x4, R2 ;  /* 0x0000000405029825 */ /* 0x001fcc00078e0202 */
[----:B--2---:R-:W2:Y:S01]  /*00a0*/  @!P1 LDG.E R3, desc[UR6][R2.64] ;  /* 0x0000000602039981 */ /* 0x004ea2000c1e1900 */
[----:B------:R-:W0:Y:S01]  /*00b0*/  S2UR UR5, SR_CgaCtaId ;  /* 0x00000000000579c3 */ /* 0x000e220000008800 */
[----:B------:R-:W-:Y:S01]  /*00c0*/  IMAD.U32 R4, RZ, RZ, UR8 ;  /* 0x00000008ff047e24 */ /* 0x000fe2000f8e00ff */
[----:B------:R-:W-:Y:S01]  /*00d0*/  UMOV UR4, 0x400 ;  /* 0x0000040000047882 */ /* 0x000fe20000000000 */
[----:B------:R-:W-:-:S03]  /*00e0*/  ISETP.NE.AND P0, PT, R6, RZ, PT ;  /* 0x000000ff0600720c */ /* 0x000fc60003f05270 */
[----:B------:R-:W-:Y:S01]  /*00f0*/  ISETP.GE.U32.AND P2, PT, R4, 0x2, PT ;  /* 0x000000020400780c */ /* 0x000fe20003f46070 */
[----:B0-----:R-:W-:-:S06]  /*0100*/  ULEA UR4, UR5, UR4, 0x18 ;  /* 0x0000000405047291 */ /* 0x001fcc000f8ec0ff */
[----:B------:R-:W-:-:S05]  /*0110*/  LEA R0, R6, UR4, 0x2 ;  /* 0x0000000406007c11 */ /* 0x000fca000f8e10ff */
[----:B--2---:R0:W-:Y:S04]  /*0120*/  @!P1 STS [R0], R3 ;  /* 0x0000000300009388 */ /* 0x0041e80000000800 */
[----:B------:R0:W-:Y:S01]  /*0130*/  @P1 STS [R0], RZ ;  /* 0x000000ff00001388 */ /* 0x0001e20000000800 */
[----:B------:R-:W-:Y:S06]  /*0140*/  BAR.SYNC.DEFER_BLOCKING 0x0 ;  /* 0x0000000000007b1d */ /* 0x000fec0000010000 */
[----:B------:R-:W-:Y:S05]  /*0150*/  @!P2 BRA `(.L_x_0) ;  /* 0x00000000002ca947 */ /* 0x000fea0003800000 */
.L_x_1:
[----:B------:R-:W-:-:S04]  /*0160*/  SHF.R.U32.HI R5, RZ, 0x1, R4 ;  /* 0x00000001ff057819 */ /* 0x000fc80000011604 */
[----:B------:R-:W-:-:S13]  /*0170*/  ISETP.GE.U32.AND P1, PT, R6, R5, PT ;  /* 0x000000050600720c */ /* 0x000fda0003f26070 */
[----:B------:R-:W-:Y:S01]  /*0180*/  @!P1 IMAD R2, R5, 0x4, R0 ;  /* 0x0000000405029824 */ /* 0x000fe200078e0200 */
[----:B0-----:R-:W-:Y:S05]  /*0190*/  @!P1 LDS R3, [R0] ;  /* 0x0000000000039984 */ /* 0x001fea0000000800 */
[----:B------:R-:W0:Y:S02]  /*01a0*/  @!P1 LDS R2, [R2] ;  /* 0x0000000002029984 */ /* 0x000e240000000800 */
[----:B0-----:R-:W-:-:S05]  /*01b0*/  @!P1 IMAD.IADD R3, R2, 0x1, R3 ;  /* 0x0000000102039824 */ /* 0x001fca00078e0203 */
[----:B------:R1:W-:Y:S01]  /*01c0*/  @!P1 STS [R0], R3 ;  /* 0x0000000300009388 */ /* 0x0003e20000000800 */
[----:B------:R-:W-:Y:S01]  /*01d0*/  BAR.SYNC.DEFER_BLOCKING 0x0 ;  /* 0x0000000000007b1d */ /* 0x000fe20000010000 */
[----:B------:R-:W-:Y:S01]  /*01e0*/  ISETP.GT.U32.AND P1, PT, R4, 0x3, PT ;  /* 0x000000030400780c */ /* 0x000fe20003f24070 */
[----:B------:R-:W-:-:S12]  /*01f0*/  IMAD.MOV.U32 R4, RZ, RZ, R5 ;  /* 0x000000ffff047224 */ /* 0x000fd800078e0005 */
[----:B-1----:R-:W-:Y:S05]  /*0200*/  @P1 BRA `(.L_x_1) ;  /* 0xfffffffc00d41947 */ /* 0x002fea000383ffff */
.L_x_0:
[----:B------:R-:W-:Y:S05]  /*0210*/  @P0 EXIT ;  /* 0x000000000000094d */ /* 0x000fea0003800000 */
[----:B------:R-:W1:Y:S01]  /*0220*/  S2UR UR5, SR_CgaCtaId ;  /* 0x00000000000579c3 */ /* 0x000e620000008800 */
[----:B------:R-:W-:-:S07]  /*0230*/  UMOV UR4, 0x400 ;  /* 0x0000040000047882 */ /* 0x000fce0000000000 */
[----:B0-----:R-:W0:Y:S01]  /*0240*/  LDC.64 R2, c[0x0][0x388] ;  /* 0x0000e200ff027b82 */ /* 0x001e220000000a00 */
[----:B-1----:R-:W-:Y:S01]  /*0250*/  ULEA UR4, UR5, UR4, 0x18 ;  /* 0x0000000405047291 */ /* 0x002fe2000f8ec0ff */
[----:B0-----:R-:W-:-:S08]  /*0260*/  IMAD.WIDE.U32 R2, R7, 0x4, R2 ;  /* 0x0000000407027825 */ /* 0x001fd000078e0002 */
[----:B------:R-:W0:Y:S04]  /*0270*/  LDS R5, [UR4] ;  /* 0x00000004ff057984 */ /* 0x000e280008000800 */
[----:B0-----:R-:W-:Y:S01]  /*0280*/  STG.E desc[UR6][R2.64], R5 ;  /* 0x0000000502007986 */ /* 0x001fe2000c101906 */
[----:B------:R-:W-:Y:S05]  /*0290*/  EXIT ;  /* 0x000000000000794d */ /* 0x000fea0003800000 */
.L_x_2:
[----:B------:R-:W-:-:S00]  /*02a0*/  BRA `(.L_x_2) ;  /* 0xfffffffc00fc7947 */ /* 0x000fc0000383ffff */
[----:B------:R-:W-:-:S00]  /*02b0*/  NOP ;  /* 0x0000000000007918 */ /* 0x000fc00000000000 */
        /* <DEDUP_REMOVED lines=12> */
.L_x_3:


//--------------------- .nv.shared._Z9sumaTotalPiS_i --------------------------
	.section	.nv.shared._Z9sumaTotalPiS_i,"aw",@nobits
	.sectionflags	@""
	.align	16
	.zero		1024


//--------------------- .nv.shared.reserved.0     --------------------------
	.section	.nv.shared.reserved.0,"aw",@nobits
	.weak		__nv_reservedSMEM_offset_0_alias
	.size		__nv_reservedSMEM_offset_0_alias, 0, 64
	.other		__nv_reservedSMEM_offset_0_alias,@"STO_CUDA_RESERVED_SHARED STV_DEFAULT"
__nv_reservedSMEM_offset_0_alias:
	.zero		0
	.zero		64


//--------------------- .nv.constant0._Z9sumaTotalPiS_i --------------------------
	.section	.nv.constant0._Z9sumaTotalPiS_i,"a",@progbits
	.sectionflags	@""
	.align	4
.nv.constant0._Z9sumaTotalPiS_i:
	.zero		916


//--------------------- SYMBOLS --------------------------

	.type		.nv.reservedSmem.offset0,@object
	.size		.nv.reservedSmem.offset0,0x4
	.type		.nv.reservedSmem.cap,@object
	.size		.nv.reservedSmem.cap,0x4
